//
// Generated by NVIDIA NVVM Compiler
//
// Compiler Build ID: CL-36424714
// Cuda compilation tools, release 13.0, V13.0.88
// Based on NVVM 20.0.0
//

.version 9.0
.target sm_100
.address_size 64

	// .globl	_Z8VecTracePKfPfi
.extern .shared .align 16 .b8 cache[];

.visible .entry _Z8VecTracePKfPfi(
	.param .u64 .ptr .align 1 _Z8VecTracePKfPfi_param_0,
	.param .u64 .ptr .align 1 _Z8VecTracePKfPfi_param_1,
	.param .u32 _Z8VecTracePKfPfi_param_2
)
{
	.reg .pred 	%p<7>;
	.reg .b32 	%r<19>;
	.reg .b32 	%f<13>;
	.reg .b64 	%rd<9>;

	ld.param.u64 	%rd2, [_Z8VecTracePKfPfi_param_0];
	ld.param.u64 	%rd3, [_Z8VecTracePKfPfi_param_1];
	ld.param.u32 	%r11, [_Z8VecTracePKfPfi_param_2];
	mov.u32 	%r18, %ntid.x;
	mov.u32 	%r2, %ctaid.x;
	mov.u32 	%r3, %tid.x;
	mad.lo.s32 	%r17, %r18, %r2, %r3;
	setp.ge.s32 	%p1, %r17, %r11;
	mov.f32 	%f12, 0f00000000;
	@%p1 bra 	$L__BB0_3;
	mov.u32 	%r12, %nctaid.x;
	mul.lo.s32 	%r5, %r18, %r12;
	cvta.to.global.u64 	%rd1, %rd2;
	mov.f32 	%f12, 0f00000000;
$L__BB0_2:
	mul.wide.s32 	%rd4, %r17, 4;
	add.s64 	%rd5, %rd1, %rd4;
	ld.global.f32 	%f6, [%rd5];
	add.f32 	%f12, %f12, %f6;
	add.s32 	%r17, %r17, %r5;
	setp.lt.s32 	%p2, %r17, %r11;
	@%p2 bra 	$L__BB0_2;
$L__BB0_3:
	shl.b32 	%r13, %r3, 2;
	mov.u32 	%r14, cache;
	add.s32 	%r8, %r14, %r13;
	st.shared.f32 	[%r8], %f12;
	bar.sync 	0;
	setp.lt.u32 	%p3, %r18, 2;
	@%p3 bra 	$L__BB0_7;
$L__BB0_4:
	shr.u32 	%r10, %r18, 1;
	setp.ge.u32 	%p4, %r3, %r10;
	@%p4 bra 	$L__BB0_6;
	shl.b32 	%r15, %r10, 2;
	add.s32 	%r16, %r8, %r15;
	ld.shared.f32 	%f7, [%r16];
	ld.shared.f32 	%f8, [%r8];
	add.f32 	%f9, %f7, %f8;
	st.shared.f32 	[%r8], %f9;
$L__BB0_6:
	bar.sync 	0;
	setp.gt.u32 	%p5, %r18, 3;
	mov.u32 	%r18, %r10;
	@%p5 bra 	$L__BB0_4;
$L__BB0_7:
	setp.ne.s32 	%p6, %r3, 0;
	@%p6 bra 	$L__BB0_9;
	ld.shared.f32 	%f10, [cache];
	cvta.to.global.u64 	%rd6, %rd3;
	mul.wide.u32 	%rd7, %r2, 4;
	add.s64 	%rd8, %rd6, %rd7;
	st.global.f32 	[%rd8], %f10;
$L__BB0_9:
	ret;

}


// ===== COMPILED SASS (sm_100) =====

	.target	sm_100

	.elftype	@"ET_EXEC"


//--------------------- .note.nv.tkinfo           --------------------------
	.section	.note.nv.tkinfo,"",@"SHT_NOTE"
	.sectionflags	@"SHF_NOTE_NV_TKINFO"
	.tkinfo
        /*0018*/ 	.word	0x00000002
        /*0030*/ 	.string	""
        /*0030*/ 	.string	"ptxas"
        /*0030*/ 	.string	"Cuda compilation tools, release 13.0, V13.0.88"
        /*0030*/ 	.string	"Build cuda_13.0.r13.0/compiler.36424714_0"
        /*0030*/ 	.string	"-arch sm_100 -m 64 "



//--------------------- .note.nv.cuinfo           --------------------------
	.section	.note.nv.cuinfo,"",@"SHT_NOTE"
	.sectionflags	@"SHF_NOTE_NV_CUINFO"
        /*0018*/ 	.short	0x0002
        /*001a*/ 	.short	0x0064
        /*001c*/ 	.short	0x0082
	.zero		2


//--------------------- .nv.info                  --------------------------
	.section	.nv.info,"",@"SHT_CUDA_INFO"
	.align	4


	//----- nvinfo : EIATTR_REGCOUNT
	.align		4
        /*0000*/ 	.byte	0x04, 0x2f
        /*0002*/ 	.short	(.L_1 - .L_0)
	.align		4
.L_0:
        /*0004*/ 	.word	index@(_Z8VecTracePKfPfi)
        /*0008*/ 	.word	0x0000000e


	//----- nvinfo : EIATTR_FRAME_SIZE
	.align		4
.L_1:
        /*000c*/ 	.byte	0x04, 0x11
        /*000e*/ 	.short	(.L_3 - .L_2)
	.align		4
.L_2:
        /*0010*/ 	.word	index@(_Z8VecTracePKfPfi)
        /*0014*/ 	.word	0x00000000


	//----- nvinfo : EIATTR_MIN_STACK_SIZE
	.align		4
.L_3:
        /*0018*/ 	.byte	0x04, 0x12
        /*001a*/ 	.short	(.L_5 - .L_4)
	.align		4
.L_4:
        /*001c*/ 	.word	index@(_Z8VecTracePKfPfi)
        /*0020*/ 	.word	0x00000000
.L_5:


//--------------------- .nv.compat                --------------------------
	.section	.nv.compat,"",@"SHT_CUDA_COMPAT_INFO"
	.align	4
        /*0000*/ 	.byte	0x02, 0x09, 0x00, 0x00, 0x02, 0x02, 0x01, 0x00, 0x02, 0x05, 0x05, 0x00, 0x03, 0x07, 0x01, 0x01
        /*0010*/ 	.byte	0x02, 0x03, 0x00, 0x00, 0x02, 0x06, 0x01, 0x00, 0x04, 0x0b, 0x08, 0x00, 0x09, 0x00, 0x00, 0x00
        /*0020*/ 	.byte	0x00, 0x00, 0x00, 0x00


//--------------------- .nv.info._Z8VecTracePKfPfi --------------------------
	.section	.nv.info._Z8VecTracePKfPfi,"",@"SHT_CUDA_INFO"
	.sectionflags	@""
	.align	4


	//----- nvinfo : EIATTR_CUDA_API_VERSION
	.align		4
        /*0000*/ 	.byte	0x04, 0x37
        /*0002*/ 	.short	(.L_7 - .L_6)
.L_6:
        /*0004*/ 	.word	0x00000082


	//----- nvinfo : EIATTR_KPARAM_INFO
	.align		4
.L_7:
        /*0008*/ 	.byte	0x04, 0x17
        /*000a*/ 	.short	(.L_9 - .L_8)
.L_8:
        /*000c*/ 	.word	0x00000000
        /*0010*/ 	.short	0x0002
        /*0012*/ 	.short	0x0010
        /*0014*/ 	.byte	0x00, 0xf0, 0x11, 0x00


	//----- nvinfo : EIATTR_KPARAM_INFO
	.align		4
.L_9:
        /*0018*/ 	.byte	0x04, 0x17
        /*001a*/ 	.short	(.L_11 - .L_10)
.L_10:
        /*001c*/ 	.word	0x00000000
        /*0020*/ 	.short	0x0001
        /*0022*/ 	.short	0x0008
        /*0024*/ 	.byte	0x00, 0xf5, 0x21, 0x00


	//----- nvinfo : EIATTR_KPARAM_INFO
	.align		4
.L_11:
        /*0028*/ 	.byte	0x04, 0x17
        /*002a*/ 	.short	(.L_13 - .L_12)
.L_12:
        /*002c*/ 	.word	0x00000000
        /*0030*/ 	.short	0x0000
        /*0032*/ 	.short	0x0000
        /*0034*/ 	.byte	0x00, 0xf5, 0x21, 0x00


	//----- nvinfo : EIATTR_SPARSE_MMA_MASK
	.align		4
.L_13:
        /*0038*/ 	.byte	0x03, 0x50
        /*003a*/ 	.short	0x0000


	//----- nvinfo : EIATTR_MAXREG_COUNT
	.align		4
        /*003c*/ 	.byte	0x03, 0x1b
        /*003e*/ 	.short	0x00ff


	//----- nvinfo : EIATTR_NUM_BARRIERS
	.align		4
        /*0040*/ 	.byte	0x02, 0x4c
        /*0042*/ 	.byte	0x01
	.zero		1


	//----- nvinfo : EIATTR_MERCURY_ISA_VERSION
	.align		4
        /*0044*/ 	.byte	0x03, 0x5f
        /*0046*/ 	.short	0x0101


	//----- nvinfo : EIATTR_VRC_CTA_INIT_COUNT
	.align		4
        /*0048*/ 	.byte	0x02, 0x4a
	.zero		1
	.zero		1


	//----- nvinfo : EIATTR_EXIT_INSTR_OFFSETS
	.align		4
        /*004c*/ 	.byte	0x04, 0x1c
        /*004e*/ 	.short	(.L_15 - .L_14)


	//   ....[0]....
.L_14:
        /*0050*/ 	.word	0x000002b0


	//   ....[1]....
        /*0054*/ 	.word	0x00000330


	//----- nvinfo : EIATTR_CRS_STACK_SIZE
	.align		4
.L_15:
        /*0058*/ 	.byte	0x04, 0x1e
        /*005a*/ 	.short	(.L_17 - .L_16)
.L_16:
        /*005c*/ 	.word	0x00000000


	//----- nvinfo : EIATTR_CBANK_PARAM_SIZE
	.align		4
.L_17:
        /*0060*/ 	.byte	0x03, 0x19
        /*0062*/ 	.short	0x0014


	//----- nvinfo : EIATTR_PARAM_CBANK
	.align		4
        /*0064*/ 	.byte	0x04, 0x0a
        /*0066*/ 	.short	(.L_19 - .L_18)
	.align		4
.L_18:
        /*0068*/ 	.word	index@(.nv.constant0._Z8VecTracePKfPfi)
        /*006c*/ 	.short	0x0380
        /*006e*/ 	.short	0x0014


	//----- nvinfo : EIATTR_SW_WAR
	.align		4
.L_19:
        /*0070*/ 	.byte	0x04, 0x36
        /*0072*/ 	.short	(.L_21 - .L_20)
.L_20:
        /*0074*/ 	.word	0x00000008
.L_21:


//--------------------- .nv.callgraph             --------------------------
	.section	.nv.callgraph,"",@"SHT_CUDA_CALLGRAPH"
	.align	4
	.sectionentsize	8
	.align		4
        /*0000*/ 	.word	0x00000000
	.align		4
        /*0004*/ 	.word	0xffffffff
	.align		4
        /*0008*/ 	.word	0x00000000
	.align		4
        /*000c*/ 	.word	0xfffffffe
	.align		4
        /*0010*/ 	.word	0x00000000
	.align		4
        /*0014*/ 	.word	0xfffffffd
	.align		4
        /*0018*/ 	.word	0x00000000
	.align		4
        /*001c*/ 	.word	0xfffffffc


//--------------------- .text._Z8VecTracePKfPfi   --------------------------
	.section	.text._Z8VecTracePKfPfi,"ax",@progbits
	.align	128
        .global         _Z8VecTracePKfPfi
        .type           _Z8VecTracePKfPfi,@function
        .size           _Z8VecTracePKfPfi,(.L_x_6 - _Z8VecTracePKfPfi)
        .other          _Z8VecTracePKfPfi,@"STO_CUDA_ENTRY STV_DEFAULT"
_Z8VecTracePKfPfi:
.text._Z8VecTracePKfPfi:
[----:B------:R-:W-:Y:S01]  /*0000*/  LDC R1, c[0x0][0x37c] ;  /* 0x0000df00ff017b82 */ /* 0x000fe20000000800 */
[----:B------:R-:W0:Y:S01]  /*0010*/  S2R R9, SR_CTAID.X ;  /* 0x0000000000097919 */ /* 0x000e220000002500 */
[----:B------:R-:W1:Y:S01]  /*0020*/  LDCU UR4, c[0x0][0x360] ;  /* 0x00006c00ff0477ac */ /* 0x000e620008000800 */
[----:B------:R-:W-:Y:S01]  /*0030*/  BSSY.RECONVERGENT B0, `(.L_x_0) ;  /* 0x0000013000007945 */ /* 0x000fe20003800200 */
[----:B------:R-:W-:Y:S01]  /*0040*/  IMAD.MOV.U32 R7, RZ, RZ, RZ ;  /* 0x000000ffff077224 */ /* 0x000fe200078e00ff */
[----:B------:R-:W0:Y:S01]  /*0050*/  S2R R8, SR_TID.X ;  /* 0x0000000000087919 */ /* 0x000e220000002100 */
[----:B------:R-:W2:Y:S01]  /*0060*/  LDCU UR5, c[0x0][0x390] ;  /* 0x00007200ff0577ac */ /* 0x000ea20008000800 */
[----:B------:R-:W3:Y:S01]  /*0070*/  LDCU.64 UR6, c[0x0][0x358] ;  /* 0x00006b00ff0677ac */ /* 0x000ee20008000a00 */
[----:B-1----:R-:W-:Y:S02]  /*0080*/  IMAD.U32 R6, RZ, RZ, UR4 ;  /* 0x00000004ff067e24 */ /* 0x002fe4000f8e00ff */
[----:B0-----:R-:W-:-:S05]  /*0090*/  IMAD R0, R9, UR4, R8 ;  /* 0x0000000409007c24 */ /* 0x001fca000f8e0208 */
[----:B--2---:R-:W-:-:S13]  /*00a0*/  ISETP.GE.AND P0, PT, R0, UR5, PT ;  /* 0x0000000500007c0c */ /* 0x004fda000bf06270 */
[----:B---3--:R-:W-:Y:S05]  /*00b0*/  @P0 BRA `(.L_x_1) ;  /* 0x0000000000280947 */ /* 0x008fea0003800000 */
[----:B------:R-:W0:Y:S01]  /*00c0*/  LDC.64 R4, c[0x0][0x380] ;  /* 0x0000e000ff047b82 */ /* 0x000e220000000a00 */
[----:B------:R-:W1:Y:S01]  /*00d0*/  LDCU UR4, c[0x0][0x370] ;  /* 0x00006e00ff0477ac */ /* 0x000e620008000800 */
[----:B------:R-:W-:Y:S02]  /*00e0*/  HFMA2 R7, -RZ, RZ, 0, 0 ;  /* 0x00000000ff077431 */ /* 0x000fe400000001ff */
[----:B-1----:R-:W-:-:S07]  /*00f0*/  IMAD R11, R6, UR4, RZ ;  /* 0x00000004060b7c24 */ /* 0x002fce000f8e02ff */
.L_x_2:
[----:B0-----:R-:W-:-:S06]  /*0100*/  IMAD.WIDE R2, R0, 0x4, R4 ;  /* 0x0000000400027825 */ /* 0x001fcc00078e0204 */
[----:B------:R-:W2:Y:S01]  /*0110*/  LDG.E R2, desc[UR6][R2.64] ;  /* 0x0000000602027981 */ /* 0x000ea2000c1e1900 */
[----:B------:R-:W-:-:S05]  /*0120*/  IMAD.IADD R0, R11, 0x1, R0 ;  /* 0x000000010b007824 */ /* 0x000fca00078e0200 */
[----:B------:R-:W-:Y:S01]  /*0130*/  ISETP.GE.AND P0, PT, R0, UR5, PT ;  /* 0x0000000500007c0c */ /* 0x000fe2000bf06270 */
[----:B--2---:R-:W-:-:S12]  /*0140*/  FADD R7, R2, R7 ;  /* 0x0000000702077221 */ /* 0x004fd80000000000 */
[----:B------:R-:W-:Y:S05]  /*0150*/  @!P0 BRA `(.L_x_2) ;  /* 0xfffffffc00e88947 */ /* 0x000fea000383ffff */
.L_x_1:
[----:B------:R-:W-:Y:S05]  /*0160*/  BSYNC.RECONVERGENT B0 ;  /* 0x0000000000007941 */ /* 0x000fea0003800200 */
.L_x_0:
[----:B------:R-:W0:Y:S01]  /*0170*/  S2UR UR5, SR_CgaCtaId ;  /* 0x00000000000579c3 */ /* 0x000e220000008800 */
[----:B------:R-:W-:Y:S01]  /*0180*/  UMOV UR4, 0x400 ;  /* 0x0000040000047882 */ /* 0x000fe20000000000 */
[----:B------:R-:W-:Y:S02]  /*0190*/  ISETP.GE.U32.AND P1, PT, R6, 0x2, PT ;  /* 0x000000020600780c */ /* 0x000fe40003f26070 */
[----:B------:R-:W-:Y:S01]  /*01a0*/  ISETP.NE.AND P0, PT, R8, RZ, PT ;  /* 0x000000ff0800720c */ /* 0x000fe20003f05270 */
[----:B0-----:R-:W-:-:S06]  /*01b0*/  ULEA UR4, UR5, UR4, 0x18 ;  /* 0x0000000405047291 */ /* 0x001fcc000f8ec0ff */
[----:B------:R-:W-:-:S05]  /*01c0*/  LEA R0, R8, UR4, 0x2 ;  /* 0x0000000408007c11 */ /* 0x000fca000f8e10ff */
[----:B------:R0:W-:Y:S01]  /*01d0*/  STS [R0], R7 ;  /* 0x0000000700007388 */ /* 0x0001e20000000800 */
[----:B------:R-:W-:Y:S06]  /*01e0*/  BAR.SYNC.DEFER_BLOCKING 0x0 ;  /* 0x0000000000007b1d */ /* 0x000fec0000010000 */
[----:B------:R-:W-:Y:S05]  /*01f0*/  @!P1 BRA `(.L_x_3) ;  /* 0x00000000002c9947 */ /* 0x000fea0003800000 */
.L_x_4:
[----:B------:R-:W-:-:S04]  /*0200*/  SHF.R.U32.HI R5, RZ, 0x1, R6 ;  /* 0x00000001ff057819 */ /* 0x000fc80000011606 */
[----:B------:R-:W-:-:S13]  /*0210*/  ISETP.GE.U32.AND P1, PT, R8, R5, PT ;  /* 0x000000050800720c */ /* 0x000fda0003f26070 */
[----:B------:R-:W-:Y:S01]  /*0220*/  @!P1 LEA R2, R5, R0, 0x2 ;  /* 0x0000000005029211 */ /* 0x000fe200078e10ff */
[----:B------:R-:W-:Y:S05]  /*0230*/  @!P1 LDS R3, [R0] ;  /* 0x0000000000039984 */ /* 0x000fea0000000800 */
[----:B------:R-:W1:Y:S02]  /*0240*/  @!P1 LDS R2, [R2] ;  /* 0x0000000002029984 */ /* 0x000e640000000800 */
[----:B-1----:R-:W-:-:S05]  /*0250*/  @!P1 FADD R3, R2, R3 ;  /* 0x0000000302039221 */ /* 0x002fca0000000000 */
[----:B------:R1:W-:Y:S01]  /*0260*/  @!P1 STS [R0], R3 ;  /* 0x0000000300009388 */ /* 0x0003e20000000800 */
[----:B------:R-:W-:Y:S01]  /*0270*/  BAR.SYNC.DEFER_BLOCKING 0x0 ;  /* 0x0000000000007b1d */ /* 0x000fe20000010000 */
[----:B------:R-:W-:Y:S01]  /*0280*/  ISETP.GT.U32.AND P1, PT, R6, 0x3, PT ;  /* 0x000000030600780c */ /* 0x000fe20003f24070 */
[----:B------:R-:W-:-:S12]  /*0290*/  IMAD.MOV.U32 R6, RZ, RZ, R5 ;  /* 0x000000ffff067224 */ /* 0x000fd800078e0005 */
[----:B-1----:R-:W-:Y:S05]  /*02a0*/  @P1 BRA `(.L_x_4) ;  /* 0xfffffffc00d41947 */ /* 0x002fea000383ffff */
.L_x_3:
[----:B------:R-:W-:Y:S05]  /*02b0*/  @P0 EXIT ;  /* 0x000000000000094d */ /* 0x000fea0003800000 */
[----:B------:R-:W1:Y:S01]  /*02c0*/  S2UR UR5, SR_CgaCtaId ;  /* 0x00000000000579c3 */ /* 0x000e620000008800 */
[----:B------:R-:W-:-:S07]  /*02d0*/  UMOV UR4, 0x400 ;  /* 0x0000040000047882 */ /* 0x000fce0000000000 */
[----:B------:R-:W2:Y:S01]  /*02e0*/  LDC.64 R2, c[0x0][0x388] ;  /* 0x0000e200ff027b82 */ /* 0x000ea20000000a00 */
[----:B-1----:R-:W-:Y:S01]  /*02f0*/  ULEA UR4, UR5, UR4, 0x18 ;  /* 0x0000000405047291 */ /* 0x002fe2000f8ec0ff */
[----:B--2---:R-:W-:-:S08]  /*0300*/  IMAD.WIDE.U32 R2, R9, 0x4, R2 ;  /* 0x0000000409027825 */ /* 0x004fd000078e0002 */
[----:B------:R-:W1:Y:S04]  /*0310*/  LDS R5, [UR4] ;  /* 0x00000004ff057984 */ /* 0x000e680008000800 */
[----:B-1----:R-:W-:Y:S01]  /*0320*/  STG.E desc[UR6][R2.64], R5 ;  /* 0x0000000502007986 */ /* 0x002fe2000c101906 */
[----:B------:R-:W-:Y:S05]  /*0330*/  EXIT ;  /* 0x000000000000794d */ /* 0x000fea0003800000 */
.L_x_5:
[----:B------:R-:W-:-:S00]  /*0340*/  BRA `(.L_x_5) ;  /* 0xfffffffc00fc7947 */ /* 0x000fc0000383ffff */
[----:B------:R-:W-:-:S00]  /*0350*/  NOP ;  /* 0x0000000000007918 */ /* 0x000fc00000000000 */
        /* <DEDUP_REMOVED lines=10> */
.L_x_6:


//--------------------- .nv.shared._Z8VecTracePKfPfi --------------------------
	.section	.nv.shared._Z8VecTracePKfPfi,"aw",@nobits
	.sectionflags	@""
	.align	16
	.zero		1024


//--------------------- .nv.shared.reserved.0     --------------------------
	.section	.nv.shared.reserved.0,"aw",@nobits
	.weak		__nv_reservedSMEM_offset_0_alias
	.size		__nv_reservedSMEM_offset_0_alias, 0, 64
	.other		__nv_reservedSMEM_offset_0_alias,@"STO_CUDA_RESERVED_SHARED STV_DEFAULT"
__nv_reservedSMEM_offset_0_alias:
	.zero		0
	.zero		64


//--------------------- .nv.constant0._Z8VecTracePKfPfi --------------------------
	.section	.nv.constant0._Z8VecTracePKfPfi,"a",@progbits
	.sectionflags	@""
	.align	4
.nv.constant0._Z8VecTracePKfPfi:
	.zero		916


//--------------------- SYMBOLS --------------------------

	.type		.nv.reservedSmem.offset0,@object
	.size		.nv.reservedSmem.offset0,0x4
	.type		.nv.reservedSmem.cap,@object
	.size		.nv.reservedSmem.cap,0x4
